	.headerflags	@"EF_CUDA_TEXMODE_UNIFIED EF_CUDA_64BIT_ADDRESS EF_CUDA_ACCELERATORS EF_CUDA_SM90 EF_CUDA_VIRTUAL_SM(EF_CUDA_SM90)"
	.elftype	@"ET_EXEC"


//--------------------- .nv.info                  --------------------------
	.section	.nv.info,"",@"SHT_CUDA_INFO"
	.align	4


	//----- nvinfo : EIATTR_REGCOUNT
	.align		4
        /*0000*/ 	.byte	0x04, 0x2f
        /*0002*/ 	.short	(.L_1 - .L_0)
	.align		4
.L_0:
        /*0004*/ 	.word	index@(triton_poi_fused_3)
        /*0008*/ 	.word	0x0000001e


	//----- nvinfo : EIATTR_MIN_STACK_SIZE
	.align		4
.L_1:
        /*000c*/ 	.byte	0x04, 0x12
        /*000e*/ 	.short	(.L_3 - .L_2)
	.align		4
.L_2:
        /*0010*/ 	.word	index@(triton_poi_fused_3)
        /*0014*/ 	.word	0x00000000


	//----- nvinfo : EIATTR_FRAME_SIZE
	.align		4
.L_3:
        /*0018*/ 	.byte	0x04, 0x11
        /*001a*/ 	.short	(.L_5 - .L_4)
	.align		4
.L_4:
        /*001c*/ 	.word	index@(triton_poi_fused_3)
        /*0020*/ 	.word	0x00000000


	//----- nvinfo : EIATTR_MIN_STACK_SIZE
	.align		4
.L_5:
        /*0024*/ 	.byte	0x04, 0x12
        /*0026*/ 	.short	(.L_7 - .L_6)
	.align		4
.L_6:
        /*0028*/ 	.word	index@(triton_poi_fused_3)
        /*002c*/ 	.word	0x00000000
.L_7:


//--------------------- .nv.info.triton_poi_fused_3 --------------------------
	.section	.nv.info.triton_poi_fused_3,"",@"SHT_CUDA_INFO"
	.sectionflags	@""
	.align	4


	//----- nvinfo : EIATTR_CUDA_API_VERSION
	.align		4
        /*0000*/ 	.byte	0x04, 0x37
        /*0002*/ 	.short	(.L_9 - .L_8)
.L_8:
        /*0004*/ 	.word	0x0000007c


	//----- nvinfo : EIATTR_KPARAM_INFO
	.align		4
.L_9:
        /*0008*/ 	.byte	0x04, 0x17
        /*000a*/ 	.short	(.L_11 - .L_10)
.L_10:
        /*000c*/ 	.word	0x00000000
        /*0010*/ 	.short	0x0003
        /*0012*/ 	.short	0x0014
        /*0014*/ 	.byte	0x00, 0xf0, 0x11, 0x00


	//----- nvinfo : EIATTR_KPARAM_INFO
	.align		4
.L_11:
        /*0018*/ 	.byte	0x04, 0x17
        /*001a*/ 	.short	(.L_13 - .L_12)
.L_12:
        /*001c*/ 	.word	0x00000000
        /*0020*/ 	.short	0x0002
        /*0022*/ 	.short	0x0010
        /*0024*/ 	.byte	0x00, 0xf0, 0x11, 0x00


	//----- nvinfo : EIATTR_KPARAM_INFO
	.align		4
.L_13:
        /*0028*/ 	.byte	0x04, 0x17
        /*002a*/ 	.short	(.L_15 - .L_14)
.L_14:
        /*002c*/ 	.word	0x00000000
        /*0030*/ 	.short	0x0001
        /*0032*/ 	.short	0x0008
        /*0034*/ 	.byte	0x00, 0xf4, 0x21, 0x00


	//----- nvinfo : EIATTR_KPARAM_INFO
	.align		4
.L_15:
        /*0038*/ 	.byte	0x04, 0x17
        /*003a*/ 	.short	(.L_17 - .L_16)
.L_16:
        /*003c*/ 	.word	0x00000000
        /*0040*/ 	.short	0x0000
        /*0042*/ 	.short	0x0000
        /*0044*/ 	.byte	0x00, 0xf4, 0x21, 0x00


	//----- nvinfo : EIATTR_SPARSE_MMA_MASK
	.align		4
.L_17:
        /*0048*/ 	.byte	0x03, 0x50
        /*004a*/ 	.short	0x0000


	//----- nvinfo : EIATTR_MAXREG_COUNT
	.align		4
        /*004c*/ 	.byte	0x03, 0x1b
        /*004e*/ 	.short	0x00ff


	//----- nvinfo : EIATTR_EXIT_INSTR_OFFSETS
	.align		4
        /*0050*/ 	.byte	0x04, 0x1c
        /*0052*/ 	.short	(.L_19 - .L_18)


	//   ....[0]....
.L_18:
        /*0054*/ 	.word	0x000006d0


	//   ....[1]....
        /*0058*/ 	.word	0x00000720


	//----- nvinfo : EIATTR_REQNTID
	.align		4
.L_19:
        /*005c*/ 	.byte	0x04, 0x10
        /*005e*/ 	.short	(.L_21 - .L_20)
.L_20:
        /*0060*/ 	.word	0x00000080
        /*0064*/ 	.word	0x00000001
        /*0068*/ 	.word	0x00000001


	//----- nvinfo : EIATTR_CBANK_PARAM_SIZE
	.align		4
.L_21:
        /*006c*/ 	.byte	0x03, 0x19
        /*006e*/ 	.short	0x0018


	//----- nvinfo : EIATTR_PARAM_CBANK
	.align		4
        /*0070*/ 	.byte	0x04, 0x0a
        /*0072*/ 	.short	(.L_23 - .L_22)
	.align		4
.L_22:
        /*0074*/ 	.word	index@(.nv.constant0.triton_poi_fused_3)
        /*0078*/ 	.short	0x0210
        /*007a*/ 	.short	0x0018


	//----- nvinfo : EIATTR_SW_WAR
	.align		4
.L_23:
        /*007c*/ 	.byte	0x04, 0x36
        /*007e*/ 	.short	(.L_25 - .L_24)
.L_24:
        /*0080*/ 	.word	0x00000008
.L_25:


//--------------------- .nv.callgraph             --------------------------
	.section	.nv.callgraph,"",@"SHT_CUDA_CALLGRAPH"
	.align	4
	.sectionentsize	8
	.align		4
        /*0000*/ 	.word	0x00000000
	.align		4
        /*0004*/ 	.word	0xffffffff
	.align		4
        /*0008*/ 	.word	0x00000000
	.align		4
        /*000c*/ 	.word	0xfffffffe
	.align		4
        /*0010*/ 	.word	0x00000000
	.align		4
        /*0014*/ 	.word	0xfffffffd
	.align		4
        /*0018*/ 	.word	0x00000000
	.align		4
        /*001c*/ 	.word	0xfffffffc


//--------------------- .text.triton_poi_fused_3  --------------------------
	.section	.text.triton_poi_fused_3,"ax",@progbits
	.sectionflags	@"SHF_BARRIERS=1"
	.align	128
        .global         triton_poi_fused_3
        .type           triton_poi_fused_3,@function
        .size           triton_poi_fused_3,(.L_x_1 - triton_poi_fused_3)
        .other          triton_poi_fused_3,@"STO_CUDA_ENTRY STV_DEFAULT"
triton_poi_fused_3:
.text.triton_poi_fused_3:
[----:B------:R-:W0:Y:S01]  /*0000*/  LDC R1, c[0x0][0x28] ;  /* 0x00000a00ff017b82 */ /* 0x000e220000000800 */
[----:B------:R-:W1:Y:S07]  /*0010*/  S2R R19, SR_CTAID.Z ;  /* 0x0000000000137919 */ /* 0x000e6e0000002700 */
[----:B------:R-:W1:Y:S01]  /*0020*/  S2UR UR4, SR_CTAID.Y ;  /* 0x00000000000479c3 */ /* 0x000e620000002600 */
[----:B------:R-:W-:Y:S01]  /*0030*/  IMAD.MOV.U32 R14, RZ, RZ, RZ ;  /* 0x000000ffff0e7224 */ /* 0x000fe200078e00ff */
[----:B------:R-:W-:Y:S01]  /*0040*/  ULDC.64 UR6, c[0x0][0x208] ;  /* 0x0000820000067ab9 */ /* 0x000fe20000000a00 */
[----:B------:R-:W2:Y:S01]  /*0050*/  S2R R15, SR_CTAID.X ;  /* 0x00000000000f7919 */ /* 0x000ea20000002500 */
[----:B------:R-:W3:Y:S04]  /*0060*/  S2R R18, SR_TID.X ;  /* 0x0000000000127919 */ /* 0x000ee80000002100 */
[----:B------:R-:W1:Y:S08]  /*0070*/  LDC R0, c[0x0][0x10] ;  /* 0x00000400ff007b82 */ /* 0x000e700000000800 */
[----:B------:R-:W4:Y:S01]  /*0080*/  LDC.64 R16, c[0x0][0x210] ;  /* 0x00008400ff107b82 */ /* 0x000f220000000a00 */
[----:B-1----:R-:W-:-:S02]  /*0090*/  IMAD R19, R19, R0, UR4 ;  /* 0x0000000413137e24 */ /* 0x002fc4000f8e0200 */
[----:B--2---:R-:W-:Y:S02]  /*00a0*/  IMAD.SHL.U32 R15, R15, 0x10, RZ ;  /* 0x000000100f0f7824 */ /* 0x004fe400078e00ff */
[----:B------:R-:W-:Y:S01]  /*00b0*/  IMAD.SHL.U32 R19, R19, 0x40, RZ ;  /* 0x0000004013137824 */ /* 0x000fe200078e00ff */
[----:B---3--:R-:W-:Y:S02]  /*00c0*/  SHF.R.U32.HI R0, RZ, 0x4, R18 ;  /* 0x00000004ff007819 */ /* 0x008fe40000011612 */
[----:B------:R-:W-:Y:S02]  /*00d0*/  LOP3.LUT R4, R15, 0xf, R18, 0xf8, !PT ;  /* 0x0000000f0f047812 */ /* 0x000fe400078ef812 */
[----:B------:R-:W-:Y:S02]  /*00e0*/  SGXT.U32 R0, R0, 0x3 ;  /* 0x000000030000781a */ /* 0x000fe40000000000 */
[----:B------:R-:W-:Y:S02]  /*00f0*/  ISETP.GE.AND P0, PT, R4, 0x9, PT ;  /* 0x000000090400780c */ /* 0x000fe40003f06270 */
[----:B------:R-:W-:-:S02]  /*0100*/  LOP3.LUT R3, R19, 0x8, R0, 0xfe, !PT ;  /* 0x0000000813037812 */ /* 0x000fc400078efe00 */
[----:B------:R-:W-:Y:S02]  /*0110*/  LOP3.LUT R2, R19, R0, RZ, 0xfc, !PT ;  /* 0x0000000013027212 */ /* 0x000fe400078efcff */
[C---:B------:R-:W-:Y:S01]  /*0120*/  ISETP.LT.AND P2, PT, R3.reuse, 0x10000, !P0 ;  /* 0x000100000300780c */ /* 0x040fe20004741270 */
[--C-:B------:R-:W-:Y:S01]  /*0130*/  IMAD R3, R3, 0x9, R4.reuse ;  /* 0x0000000903037824 */ /* 0x100fe200078e0204 */
[----:B------:R-:W-:Y:S01]  /*0140*/  LOP3.LUT R6, R19, 0x10, R0, 0xfe, !PT ;  /* 0x0000001013067812 */ /* 0x000fe200078efe00 */
[C---:B------:R-:W-:Y:S01]  /*0150*/  IMAD R5, R2.reuse, 0x9, R4 ;  /* 0x0000000902057824 */ /* 0x040fe200078e0204 */
[----:B------:R-:W-:Y:S02]  /*0160*/  LOP3.LUT R7, R19, 0x18, R0, 0xfe, !PT ;  /* 0x0000001813077812 */ /* 0x000fe400078efe00 */
[----:B------:R-:W-:Y:S01]  /*0170*/  ISETP.LT.AND P1, PT, R2, 0x10000, !P0 ;  /* 0x000100000200780c */ /* 0x000fe20004721270 */
[----:B----4-:R-:W-:Y:S01]  /*0180*/  IMAD.WIDE R2, R3, 0x4, R16 ;  /* 0x0000000403027825 */ /* 0x010fe200078e0210 */
[----:B------:R-:W-:-:S02]  /*0190*/  ISETP.LT.AND P6, PT, R6, 0x10000, !P0 ;  /* 0x000100000600780c */ /* 0x000fc400047c1270 */
[----:B------:R-:W-:Y:S02]  /*01a0*/  LOP3.LUT R8, R19, 0x20, R0, 0xfe, !PT ;  /* 0x0000002013087812 */ /* 0x000fe400078efe00 */
[----:B------:R-:W-:Y:S01]  /*01b0*/  ISETP.LT.AND P5, PT, R7, 0x10000, !P0 ;  /* 0x000100000700780c */ /* 0x000fe200047a1270 */
[----:B------:R1:W2:Y:S01]  /*01c0*/  @P2 LDG.E.EL R14, desc[UR6][R2.64] ;  /* 0x00000006020e2981 */ /* 0x0002a2000c2e1900 */
[----:B------:R-:W-:Y:S02]  /*01d0*/  LOP3.LUT R4, R19, 0x28, R0, 0xfe, !PT ;  /* 0x0000002813047812 */ /* 0x000fe400078efe00 */
[----:B------:R-:W-:Y:S02]  /*01e0*/  LOP3.LUT R6, R19, 0x30, R0, 0xfe, !PT ;  /* 0x0000003013067812 */ /* 0x000fe400078efe00 */
[----:B------:R-:W-:Y:S02]  /*01f0*/  LOP3.LUT R7, R19, 0x38, R0, 0xfe, !PT ;  /* 0x0000003813077812 */ /* 0x000fe400078efe00 */
[----:B------:R-:W-:-:S02]  /*0200*/  ISETP.LT.AND P4, PT, R8, 0x10000, !P0 ;  /* 0x000100000800780c */ /* 0x000fc40004781270 */
[----:B------:R-:W-:Y:S02]  /*0210*/  ISETP.LT.AND P3, PT, R4, 0x10000, !P0 ;  /* 0x000100000400780c */ /* 0x000fe40004761270 */
[----:B------:R-:W-:Y:S02]  /*0220*/  ISETP.LT.AND P2, PT, R6, 0x10000, !P0 ;  /* 0x000100000600780c */ /* 0x000fe40004741270 */
[----:B------:R-:W-:Y:S01]  /*0230*/  ISETP.LT.AND P0, PT, R7, 0x10000, !P0 ;  /* 0x000100000700780c */ /* 0x000fe20004701270 */
[C---:B------:R-:W-:Y:S02]  /*0240*/  VIADD R7, R5.reuse, 0x90 ;  /* 0x0000009005077836 */ /* 0x040fe40000000000 */
[C---:B------:R-:W-:Y:S02]  /*0250*/  VIADD R9, R5.reuse, 0xd8 ;  /* 0x000000d805097836 */ /* 0x040fe40000000000 */
[C---:B------:R-:W-:Y:S02]  /*0260*/  VIADD R11, R5.reuse, 0x120 ;  /* 0x00000120050b7836 */ /* 0x040fe40000000000 */
[----:B------:R-:W-:-:S02]  /*0270*/  VIADD R13, R5, 0x168 ;  /* 0x00000168050d7836 */ /* 0x000fc40000000000 */
[C---:B------:R-:W-:Y:S02]  /*0280*/  VIADD R23, R5.reuse, 0x1b0 ;  /* 0x000001b005177836 */ /* 0x040fe40000000000 */
[C---:B------:R-:W-:Y:S02]  /*0290*/  VIADD R25, R5.reuse, 0x1f8 ;  /* 0x000001f805197836 */ /* 0x040fe40000000000 */
[----:B-1----:R-:W-:-:S04]  /*02a0*/  IMAD.WIDE R2, R5, 0x4, R16 ;  /* 0x0000000405027825 */ /* 0x002fc800078e0210 */
[----:B------:R-:W-:-:S04]  /*02b0*/  IMAD.WIDE R4, R7, 0x4, R16 ;  /* 0x0000000407047825 */ /* 0x000fc800078e0210 */
[----:B------:R-:W-:-:S04]  /*02c0*/  IMAD.WIDE R6, R9, 0x4, R16 ;  /* 0x0000000409067825 */ /* 0x000fc800078e0210 */
[----:B------:R-:W-:Y:S01]  /*02d0*/  IMAD.WIDE R8, R11, 0x4, R16 ;  /* 0x000000040b087825 */ /* 0x000fe200078e0210 */
[----:B------:R-:W-:-:S03]  /*02e0*/  CS2R R20, SRZ ;  /* 0x0000000000147805 */ /* 0x000fc6000001ff00 */
[----:B------:R-:W-:-:S03]  /*02f0*/  IMAD.WIDE R10, R13, 0x4, R16 ;  /* 0x000000040d0a7825 */ /* 0x000fc600078e0210 */
[----:B------:R1:W3:Y:S01]  /*0300*/  @P6 LDG.E.EL R20, desc[UR6][R4.64] ;  /* 0x0000000604146981 */ /* 0x0002e2000c2e1900 */
[--C-:B------:R-:W-:Y:S01]  /*0310*/  IMAD.WIDE R12, R23, 0x4, R16.reuse ;  /* 0x00000004170c7825 */ /* 0x100fe200078e0210 */
[----:B------:R-:W-:Y:S02]  /*0320*/  CS2R R22, SRZ ;  /* 0x0000000000167805 */ /* 0x000fe4000001ff00 */
[----:B------:R-:W4:Y:S01]  /*0330*/  @P5 LDG.E.EL R21, desc[UR6][R6.64] ;  /* 0x0000000606155981 */ /* 0x000f22000c2e1900 */
[----:B------:R-:W-:Y:S01]  /*0340*/  IMAD.WIDE R16, R25, 0x4, R16 ;  /* 0x0000000419107825 */ /* 0x000fe200078e0210 */
[----:B------:R-:W-:Y:S02]  /*0350*/  CS2R R24, SRZ ;  /* 0x0000000000187805 */ /* 0x000fe4000001ff00 */
[----:B------:R-:W5:Y:S01]  /*0360*/  @P4 LDG.E.EL R22, desc[UR6][R8.64] ;  /* 0x0000000608164981 */ /* 0x000f62000c2e1900 */
[----:B------:R-:W-:-:S03]  /*0370*/  IMAD.MOV.U32 R26, RZ, RZ, RZ ;  /* 0x000000ffff1a7224 */ /* 0x000fc600078e00ff */
[----:B------:R-:W5:Y:S04]  /*0380*/  @P3 LDG.E.EL R24, desc[UR6][R10.64] ;  /* 0x000000060a183981 */ /* 0x000f68000c2e1900 */
[----:B------:R1:W5:Y:S04]  /*0390*/  @P2 LDG.E.EL R23, desc[UR6][R12.64] ;  /* 0x000000060c172981 */ /* 0x000368000c2e1900 */
[----:B------:R1:W5:Y:S04]  /*03a0*/  @P1 LDG.E.EL R26, desc[UR6][R2.64] ;  /* 0x00000006021a1981 */ /* 0x000368000c2e1900 */
[----:B------:R-:W5:Y:S01]  /*03b0*/  @P0 LDG.E.EL R25, desc[UR6][R16.64] ;  /* 0x0000000610190981 */ /* 0x000f62000c2e1900 */
[----:B------:R-:W1:Y:S01]  /*03c0*/  S2R R27, SR_TID.X ;  /* 0x00000000001b7919 */ /* 0x000e620000002100 */
[----:B------:R-:W1:Y:S01]  /*03d0*/  S2UR UR5, SR_CgaCtaId ;  /* 0x00000000000579c3 */ /* 0x000e620000008800 */
[----:B------:R-:W-:Y:S01]  /*03e0*/  UMOV UR4, 0x400 ;  /* 0x0000040000047882 */ /* 0x000fe20000000000 */
[----:B-1----:R-:W-:Y:S01]  /*03f0*/  IMAD.SHL.U32 R4, R27, 0x40, RZ ;  /* 0x000000401b047824 */ /* 0x002fe200078e00ff */
[----:B------:R-:W-:-:S04]  /*0400*/  SHF.R.U32.HI R5, RZ, 0x4, R27 ;  /* 0x00000004ff057819 */ /* 0x000fc8000001161b */
[----:B------:R-:W-:Y:S02]  /*0410*/  SGXT.U32 R5, R5, 0x3 ;  /* 0x000000030505781a */ /* 0x000fe40000000000 */
[----:B------:R-:W-:Y:S01]  /*0420*/  LOP3.LUT R4, R4, 0x3c0, RZ, 0xc0, !PT ;  /* 0x000003c004047812 */ /* 0x000fe200078ec0ff */
[----:B0-----:R-:W-:-:S03]  /*0430*/  UPRMT UR4, UR5, 0x654, UR4 ;  /* 0x0000065405047896 */ /* 0x001fc60008000004 */
[----:B------:R-:W-:-:S04]  /*0440*/  LOP3.LUT R5, R4, R5, RZ, 0xfc, !PT ;  /* 0x0000000504057212 */ /* 0x000fc800078efcff */
[----:B------:R-:W-:-:S04]  /*0450*/  LEA.HI R5, R4, R5, RZ, 0x1c ;  /* 0x0000000504057211 */ /* 0x000fc800078fe0ff */
[----:B------:R-:W-:Y:S01]  /*0460*/  LEA R13, R5, UR4, 0x2 ;  /* 0x00000004050d7c11 */ /* 0x000fe2000f8e10ff */
[----:B------:R-:W-:Y:S01]  /*0470*/  IMAD.SHL.U32 R8, R27, 0x4, RZ ;  /* 0x000000041b087824 */ /* 0x000fe200078e00ff */
[----:B------:R-:W-:-:S04]  /*0480*/  SHF.R.U32.HI R2, RZ, 0x2, R27 ;  /* 0x00000002ff027819 */ /* 0x000fc8000001161b */
[----:B------:R-:W-:Y:S02]  /*0490*/  LOP3.LUT R8, R8, 0x1fc, RZ, 0xc0, !PT ;  /* 0x000001fc08087812 */ /* 0x000fe400078ec0ff */
[----:B------:R-:W-:-:S05]  /*04a0*/  LOP3.LUT R3, R2, 0x1c, RZ, 0xc0, !PT ;  /* 0x0000001c02037812 */ /* 0x000fca00078ec0ff */
[----:B------:R-:W-:-:S05]  /*04b0*/  IMAD.IADD R3, R8, 0x1, R3 ;  /* 0x0000000108037824 */ /* 0x000fca00078e0203 */
[----:B------:R-:W-:Y:S01]  /*04c0*/  LEA R4, R3, UR4, 0x2 ;  /* 0x0000000403047c11 */ /* 0x000fe2000f8e10ff */
[----:B------:R-:W-:Y:S01]  /*04d0*/  IMAD.SHL.U32 R18, R18, 0x4, RZ ;  /* 0x0000000412127824 */ /* 0x000fe200078e00ff */
[----:B------:R-:W0:Y:S04]  /*04e0*/  LDC.64 R2, c[0x0][0x218] ;  /* 0x00008600ff027b82 */ /* 0x000e280000000a00 */
[----:B------:R-:W-:-:S04]  /*04f0*/  LOP3.LUT R18, R19, 0x3c, R18, 0xf8, !PT ;  /* 0x0000003c13127812 */ /* 0x000fc800078ef812 */
[----:B------:R-:W-:-:S04]  /*0500*/  SHF.R.S32.HI R9, RZ, 0x1f, R18 ;  /* 0x0000001fff097819 */ /* 0x000fc80000011412 */
[----:B------:R-:W-:-:S04]  /*0510*/  LEA.HI R9, R9, R18, RZ, 0x8 ;  /* 0x0000001209097211 */ /* 0x000fc800078f40ff */
[----:B------:R-:W-:Y:S02]  /*0520*/  LOP3.LUT R11, R9, 0xffffff00, RZ, 0xc0, !PT ;  /* 0xffffff00090b7812 */ /* 0x000fe400078ec0ff */
[----:B------:R-:W-:Y:S02]  /*0530*/  LOP3.LUT R12, R8, 0x200, RZ, 0xfc, !PT ;  /* 0x00000200080c7812 */ /* 0x000fe400078efcff */
[----:B------:R-:W-:Y:S01]  /*0540*/  SHF.R.S32.HI R10, RZ, 0x8, R9 ;  /* 0x00000008ff0a7819 */ /* 0x000fe20000011409 */
[C---:B------:R-:W-:Y:S01]  /*0550*/  IMAD.IADD R11, R18.reuse, 0x1, -R11 ;  /* 0x00000001120b7824 */ /* 0x040fe200078e0a0b */
[----:B------:R-:W-:Y:S02]  /*0560*/  ISETP.GE.AND P0, PT, R18, 0x10000, PT ;  /* 0x000100001200780c */ /* 0x000fe40003f06270 */
[----:B------:R-:W-:Y:S02]  /*0570*/  LOP3.LUT R9, R15, R0, RZ, 0xfc, !PT ;  /* 0x000000000f097212 */ /* 0x000fe400078efcff */
[----:B------:R-:W-:-:S02]  /*0580*/  LOP3.LUT R0, R15, 0x8, R0, 0xfe, !PT ;  /* 0x000000080f007812 */ /* 0x000fc400078efe00 */
[----:B------:R-:W-:Y:S01]  /*0590*/  SHF.R.U32.HI R12, RZ, 0x4, R12 ;  /* 0x00000004ff0c7819 */ /* 0x000fe2000001160c */
[----:B------:R-:W-:Y:S01]  /*05a0*/  IMAD R10, R10, 0x900, R11 ;  /* 0x000009000a0a7824 */ /* 0x000fe200078e020b */
[C---:B------:R-:W-:Y:S02]  /*05b0*/  ISETP.LT.AND P1, PT, R9.reuse, 0x9, !P0 ;  /* 0x000000090900780c */ /* 0x040fe40004721270 */
[----:B------:R-:W-:Y:S02]  /*05c0*/  ISETP.LT.AND P0, PT, R0, 0x9, !P0 ;  /* 0x000000090000780c */ /* 0x000fe40004701270 */
[----:B------:R-:W-:Y:S01]  /*05d0*/  LOP3.LUT R11, R12, 0x3c, RZ, 0xc0, !PT ;  /* 0x0000003c0c0b7812 */ /* 0x000fe200078ec0ff */
[----:B------:R-:W-:-:S04]  /*05e0*/  IMAD R9, R9, 0x100, R10 ;  /* 0x0000010009097824 */ /* 0x000fc800078e020a */
[----:B------:R-:W-:Y:S02]  /*05f0*/  IMAD.IADD R11, R8, 0x1, R11 ;  /* 0x00000001080b7824 */ /* 0x000fe400078e020b */
[----:B0-----:R-:W-:-:S03]  /*0600*/  IMAD.WIDE R8, R9, 0x4, R2 ;  /* 0x0000000409087825 */ /* 0x001fc600078e0202 */
[----:B------:R-:W-:Y:S01]  /*0610*/  LEA R11, R11, UR4, 0x2 ;  /* 0x000000040b0b7c11 */ /* 0x000fe2000f8e10ff */
[----:B--2---:R-:W-:Y:S04]  /*0620*/  STS [R13+0x20], R14 ;  /* 0x0000200e0d007388 */ /* 0x004fe80000000800 */
[----:B---3--:R-:W-:Y:S04]  /*0630*/  STS [R13+0x40], R20 ;  /* 0x000040140d007388 */ /* 0x008fe80000000800 */
[----:B----4-:R-:W-:Y:S04]  /*0640*/  STS [R13+0x60], R21 ;  /* 0x000060150d007388 */ /* 0x010fe80000000800 */
[----:B-----5:R-:W-:Y:S04]  /*0650*/  STS [R13+0x80], R22 ;  /* 0x000080160d007388 */ /* 0x020fe80000000800 */
[----:B------:R-:W-:Y:S04]  /*0660*/  STS [R13+0xa0], R24 ;  /* 0x0000a0180d007388 */ /* 0x000fe80000000800 */
[----:B------:R-:W-:Y:S04]  /*0670*/  STS [R13+0xc0], R23 ;  /* 0x0000c0170d007388 */ /* 0x000fe80000000800 */
[----:B------:R-:W-:Y:S04]  /*0680*/  STS [R13], R26 ;  /* 0x0000001a0d007388 */ /* 0x000fe80000000800 */
[----:B------:R-:W-:Y:S01]  /*0690*/  STS [R13+0xe0], R25 ;  /* 0x0000e0190d007388 */ /* 0x000fe20000000800 */
[----:B------:R-:W-:Y:S06]  /*06a0*/  BAR.SYNC.DEFER_BLOCKING 0x0 ;  /* 0x0000000000007b1d */ /* 0x000fec0000010000 */
[----:B------:R-:W0:Y:S04]  /*06b0*/  LDS.128 R4, [R4] ;  /* 0x0000000004047984 */ /* 0x000e280000000c00 */
[----:B0-----:R0:W-:Y:S02]  /*06c0*/  @P1 STG.E.128 desc[UR6][R8.64], R4 ;  /* 0x0000000408001986 */ /* 0x0011e4000c101d06 */
[----:B0-----:R-:W-:Y:S05]  /*06d0*/  @!P0 EXIT ;  /* 0x000000000000894d */ /* 0x001fea0003800000 */
[----:B------:R-:W1:Y:S01]  /*06e0*/  LDS.128 R12, [R11+0x800] ;  /* 0x000800000b0c7984 */ /* 0x000e620000000c00 */
[----:B0-----:R-:W-:-:S04]  /*06f0*/  IMAD R5, R0, 0x100, R10 ;  /* 0x0000010000057824 */ /* 0x001fc800078e020a */
[----:B------:R-:W-:-:S05]  /*0700*/  IMAD.WIDE R2, R5, 0x4, R2 ;  /* 0x0000000405027825 */ /* 0x000fca00078e0202 */
[----:B-1----:R-:W-:Y:S01]  /*0710*/  STG.E.128 desc[UR6][R2.64], R12 ;  /* 0x0000000c02007986 */ /* 0x002fe2000c101d06 */
[----:B------:R-:W-:Y:S05]  /*0720*/  EXIT ;  /* 0x000000000000794d */ /* 0x000fea0003800000 */
.L_x_0:
[----:B------:R-:W-:-:S00]  /*0730*/  BRA `(.L_x_0) ;  /* 0xfffffffc00fc7947 */ /* 0x000fc0000383ffff */
[----:B------:R-:W-:-:S00]  /*0740*/  NOP ;  /* 0x0000000000007918 */ /* 0x000fc00000000000 */
        /* <DEDUP_REMOVED lines=11> */
.L_x_1:


//--------------------- .nv.shared.triton_poi_fused_3 --------------------------
	.section	.nv.shared.triton_poi_fused_3,"aw",@nobits
	.sectionflags	@""
	.align	16
	.zero		1024


//--------------------- .nv.constant0.triton_poi_fused_3 --------------------------
	.section	.nv.constant0.triton_poi_fused_3,"a",@progbits
	.sectionflags	@""
	.align	4
.nv.constant0.triton_poi_fused_3:
	.zero		552
